//
// Generated by NVIDIA NVVM Compiler
//
// Compiler Build ID: CL-36424714
// Cuda compilation tools, release 13.0, V13.0.88
// Based on NVVM 20.0.0
//

.version 9.0
.target sm_100
.address_size 64

	// .globl	_Z4redmPiS_i
.extern .shared .align 16 .b8 sdata[];
.extern .shared .align 16 .b8 sharray[];

.visible .entry _Z4redmPiS_i(
	.param .u64 .ptr .align 1 _Z4redmPiS_i_param_0,
	.param .u64 .ptr .align 1 _Z4redmPiS_i_param_1,
	.param .u32 _Z4redmPiS_i_param_2
)
{
	.reg .pred 	%p<9>;
	.reg .b32 	%r<26>;
	.reg .b64 	%rd<13>;

	ld.param.u64 	%rd7, [_Z4redmPiS_i_param_0];
	ld.param.u64 	%rd8, [_Z4redmPiS_i_param_1];
	ld.param.s32 	%rd2, [_Z4redmPiS_i_param_2];
	mov.u32 	%r1, %tid.x;
	shl.b32 	%r10, %r1, 2;
	mov.u32 	%r11, sdata;
	add.s32 	%r2, %r11, %r10;
	mov.b32 	%r12, 0;
	st.shared.u32 	[%r2], %r12;
	mov.u32 	%r25, %ntid.x;
	mov.u32 	%r13, %ctaid.x;
	mad.lo.s32 	%r14, %r25, %r13, %r1;
	cvt.u64.u32 	%rd12, %r14;
	setp.ge.u64 	%p1, %rd12, %rd2;
	@%p1 bra 	$L__BB0_5;
	mov.u32 	%r16, %nctaid.x;
	mul.lo.s32 	%r17, %r16, %r25;
	cvt.u64.u32 	%rd3, %r17;
	cvta.to.global.u64 	%rd4, %rd7;
	mov.b32 	%r24, 0;
$L__BB0_2:
	shl.b64 	%rd9, %rd12, 2;
	add.s64 	%rd10, %rd4, %rd9;
	ld.global.u32 	%r5, [%rd10];
	setp.ge.s32 	%p2, %r24, %r5;
	@%p2 bra 	$L__BB0_4;
	st.shared.u32 	[%r2], %r5;
	mov.u32 	%r24, %r5;
$L__BB0_4:
	add.s64 	%rd12, %rd12, %rd3;
	setp.lt.u64 	%p3, %rd12, %rd2;
	@%p3 bra 	$L__BB0_2;
$L__BB0_5:
	setp.lt.u32 	%p4, %r25, 2;
	@%p4 bra 	$L__BB0_10;
$L__BB0_6:
	mov.u32 	%r7, %r25;
	shr.u32 	%r25, %r7, 1;
	bar.sync 	0;
	setp.ge.u32 	%p5, %r1, %r25;
	@%p5 bra 	$L__BB0_9;
	ld.shared.u32 	%r18, [%r2];
	shl.b32 	%r19, %r25, 2;
	add.s32 	%r20, %r2, %r19;
	ld.shared.u32 	%r9, [%r20];
	setp.ge.s32 	%p6, %r18, %r9;
	@%p6 bra 	$L__BB0_9;
	st.shared.u32 	[%r2], %r9;
$L__BB0_9:
	setp.gt.u32 	%p7, %r7, 3;
	@%p7 bra 	$L__BB0_6;
$L__BB0_10:
	setp.ne.s32 	%p8, %r1, 0;
	@%p8 bra 	$L__BB0_12;
	ld.shared.u32 	%r21, [sdata];
	cvta.to.global.u64 	%rd11, %rd8;
	atom.global.max.s32 	%r22, [%rd11], %r21;
$L__BB0_12:
	ret;

}
	// .globl	_Z4red1PiS_i
.visible .entry _Z4red1PiS_i(
	.param .u64 .ptr .align 1 _Z4red1PiS_i_param_0,
	.param .u64 .ptr .align 1 _Z4red1PiS_i_param_1,
	.param .u32 _Z4red1PiS_i_param_2
)
{
	.reg .pred 	%p<7>;
	.reg .b32 	%r<25>;
	.reg .b64 	%rd<15>;

	ld.param.u64 	%rd7, [_Z4red1PiS_i_param_0];
	ld.param.u64 	%rd8, [_Z4red1PiS_i_param_1];
	ld.param.s32 	%rd2, [_Z4red1PiS_i_param_2];
	mov.u32 	%r1, %tid.x;
	shl.b32 	%r9, %r1, 2;
	mov.u32 	%r10, sdata;
	add.s32 	%r2, %r10, %r9;
	mov.b32 	%r11, 0;
	st.shared.u32 	[%r2], %r11;
	mov.u32 	%r24, %ntid.x;
	mov.u32 	%r4, %ctaid.x;
	mad.lo.s32 	%r12, %r24, %r4, %r1;
	cvt.u64.u32 	%rd14, %r12;
	setp.ge.u64 	%p1, %rd14, %rd2;
	@%p1 bra 	$L__BB1_4;
	mov.u32 	%r14, %nctaid.x;
	mul.lo.s32 	%r15, %r14, %r24;
	cvt.u64.u32 	%rd3, %r15;
	cvta.to.global.u64 	%rd4, %rd7;
	mov.b32 	%r23, 0;
$L__BB1_2:
	shl.b64 	%rd9, %rd14, 2;
	add.s64 	%rd10, %rd4, %rd9;
	ld.global.u32 	%r16, [%rd10];
	add.s32 	%r23, %r23, %r16;
	add.s64 	%rd14, %rd14, %rd3;
	setp.lt.u64 	%p2, %rd14, %rd2;
	@%p2 bra 	$L__BB1_2;
	st.shared.u32 	[%r2], %r23;
$L__BB1_4:
	setp.lt.u32 	%p3, %r24, 2;
	@%p3 bra 	$L__BB1_8;
$L__BB1_5:
	shr.u32 	%r8, %r24, 1;
	bar.sync 	0;
	setp.ge.u32 	%p4, %r1, %r8;
	@%p4 bra 	$L__BB1_7;
	shl.b32 	%r17, %r8, 2;
	add.s32 	%r18, %r2, %r17;
	ld.shared.u32 	%r19, [%r18];
	ld.shared.u32 	%r20, [%r2];
	add.s32 	%r21, %r20, %r19;
	st.shared.u32 	[%r2], %r21;
$L__BB1_7:
	setp.gt.u32 	%p5, %r24, 3;
	mov.u32 	%r24, %r8;
	@%p5 bra 	$L__BB1_5;
$L__BB1_8:
	setp.ne.s32 	%p6, %r1, 0;
	@%p6 bra 	$L__BB1_10;
	ld.shared.u32 	%r22, [sdata];
	cvta.to.global.u64 	%rd11, %rd8;
	mul.wide.u32 	%rd12, %r4, 4;
	add.s64 	%rd13, %rd11, %rd12;
	st.global.u32 	[%rd13], %r22;
$L__BB1_10:
	ret;

}
	// .globl	_Z3redPiS_
.visible .entry _Z3redPiS_(
	.param .u64 .ptr .align 1 _Z3redPiS__param_0,
	.param .u64 .ptr .align 1 _Z3redPiS__param_1
)
{
	.reg .pred 	%p<5>;
	.reg .b32 	%r<18>;
	.reg .b64 	%rd<9>;

	ld.param.u64 	%rd2, [_Z3redPiS__param_0];
	ld.param.u64 	%rd1, [_Z3redPiS__param_1];
	cvta.to.global.u64 	%rd3, %rd2;
	mov.u32 	%r17, %ntid.x;
	mov.u32 	%r2, %ctaid.x;
	mov.u32 	%r3, %tid.x;
	mad.lo.s32 	%r7, %r17, %r2, %r3;
	mul.wide.s32 	%rd4, %r7, 4;
	add.s64 	%rd5, %rd3, %rd4;
	ld.global.u32 	%r8, [%rd5];
	shl.b32 	%r9, %r3, 2;
	mov.u32 	%r10, sharray;
	add.s32 	%r4, %r10, %r9;
	st.shared.u32 	[%r4], %r8;
	bar.sync 	0;
	setp.lt.u32 	%p1, %r17, 2;
	@%p1 bra 	$L__BB2_4;
$L__BB2_1:
	shr.u32 	%r6, %r17, 1;
	setp.ge.u32 	%p2, %r3, %r6;
	@%p2 bra 	$L__BB2_3;
	shl.b32 	%r11, %r6, 2;
	add.s32 	%r12, %r4, %r11;
	ld.shared.u32 	%r13, [%r12];
	ld.shared.u32 	%r14, [%r4];
	add.s32 	%r15, %r14, %r13;
	st.shared.u32 	[%r4], %r15;
$L__BB2_3:
	bar.sync 	0;
	setp.gt.u32 	%p3, %r17, 3;
	mov.u32 	%r17, %r6;
	@%p3 bra 	$L__BB2_1;
$L__BB2_4:
	setp.ne.s32 	%p4, %r3, 0;
	@%p4 bra 	$L__BB2_6;
	ld.shared.u32 	%r16, [sharray];
	cvta.to.global.u64 	%rd6, %rd1;
	mul.wide.u32 	%rd7, %r2, 4;
	add.s64 	%rd8, %rd6, %rd7;
	st.global.u32 	[%rd8], %r16;
$L__BB2_6:
	ret;

}


// ===== COMPILED SASS (sm_100) =====

	.target	sm_100

	.elftype	@"ET_EXEC"


//--------------------- .note.nv.tkinfo           --------------------------
	.section	.note.nv.tkinfo,"",@"SHT_NOTE"
	.sectionflags	@"SHF_NOTE_NV_TKINFO"
	.tkinfo
        /*0018*/ 	.word	0x00000002
        /*0030*/ 	.string	""
        /*0030*/ 	.string	"ptxas"
        /*0030*/ 	.string	"Cuda compilation tools, release 13.0, V13.0.88"
        /*0030*/ 	.string	"Build cuda_13.0.r13.0/compiler.36424714_0"
        /*0030*/ 	.string	"-arch sm_100 -m 64 "



//--------------------- .note.nv.cuinfo           --------------------------
	.section	.note.nv.cuinfo,"",@"SHT_NOTE"
	.sectionflags	@"SHF_NOTE_NV_CUINFO"
        /*0018*/ 	.short	0x0002
        /*001a*/ 	.short	0x0064
        /*001c*/ 	.short	0x0082
	.zero		2


//--------------------- .nv.info                  --------------------------
	.section	.nv.info,"",@"SHT_CUDA_INFO"
	.align	4


	//----- nvinfo : EIATTR_REGCOUNT
	.align		4
        /*0000*/ 	.byte	0x04, 0x2f
        /*0002*/ 	.short	(.L_1 - .L_0)
	.align		4
.L_0:
        /*0004*/ 	.word	index@(_Z4redmPiS_i)
        /*0008*/ 	.word	0x0000000d


	//----- nvinfo : EIATTR_FRAME_SIZE
	.align		4
.L_1:
        /*000c*/ 	.byte	0x04, 0x11
        /*000e*/ 	.short	(.L_3 - .L_2)
	.align		4
.L_2:
        /*0010*/ 	.word	index@(_Z4redmPiS_i)
        /*0014*/ 	.word	0x00000000


	//----- nvinfo : EIATTR_REGCOUNT
	.align		4
.L_3:
        /*0018*/ 	.byte	0x04, 0x2f
        /*001a*/ 	.short	(.L_5 - .L_4)
	.align		4
.L_4:
        /*001c*/ 	.word	index@(_Z4red1PiS_i)
        /*0020*/ 	.word	0x0000000e


	//----- nvinfo : EIATTR_FRAME_SIZE
	.align		4
.L_5:
        /*0024*/ 	.byte	0x04, 0x11
        /*0026*/ 	.short	(.L_7 - .L_6)
	.align		4
.L_6:
        /*0028*/ 	.word	index@(_Z4red1PiS_i)
        /*002c*/ 	.word	0x00000000


	//----- nvinfo : EIATTR_REGCOUNT
	.align		4
.L_7:
        /*0030*/ 	.byte	0x04, 0x2f
        /*0032*/ 	.short	(.L_9 - .L_8)
	.align		4
.L_8:
        /*0034*/ 	.word	index@(_Z3redPiS_)
        /*0038*/ 	.word	0x0000000b


	//----- nvinfo : EIATTR_FRAME_SIZE
	.align		4
.L_9:
        /*003c*/ 	.byte	0x04, 0x11
        /*003e*/ 	.short	(.L_11 - .L_10)
	.align		4
.L_10:
        /*0040*/ 	.word	index@(_Z3redPiS_)
        /*0044*/ 	.word	0x00000000


	//----- nvinfo : EIATTR_MIN_STACK_SIZE
	.align		4
.L_11:
        /*0048*/ 	.byte	0x04, 0x12
        /*004a*/ 	.short	(.L_13 - .L_12)
	.align		4
.L_12:
        /*004c*/ 	.word	index@(_Z3redPiS_)
        /*0050*/ 	.word	0x00000000


	//----- nvinfo : EIATTR_MIN_STACK_SIZE
	.align		4
.L_13:
        /*0054*/ 	.byte	0x04, 0x12
        /*0056*/ 	.short	(.L_15 - .L_14)
	.align		4
.L_14:
        /*0058*/ 	.word	index@(_Z4red1PiS_i)
        /*005c*/ 	.word	0x00000000


	//----- nvinfo : EIATTR_MIN_STACK_SIZE
	.align		4
.L_15:
        /*0060*/ 	.byte	0x04, 0x12
        /*0062*/ 	.short	(.L_17 - .L_16)
	.align		4
.L_16:
        /*0064*/ 	.word	index@(_Z4redmPiS_i)
        /*0068*/ 	.word	0x00000000
.L_17:


//--------------------- .nv.compat                --------------------------
	.section	.nv.compat,"",@"SHT_CUDA_COMPAT_INFO"
	.align	4
        /*0000*/ 	.byte	0x02, 0x09, 0x00, 0x00, 0x02, 0x02, 0x01, 0x00, 0x02, 0x05, 0x05, 0x00, 0x03, 0x07, 0x01, 0x01
        /*0010*/ 	.byte	0x02, 0x03, 0x00, 0x00, 0x02, 0x06, 0x01, 0x00, 0x04, 0x0b, 0x08, 0x00, 0x09, 0x00, 0x00, 0x00
        /*0020*/ 	.byte	0x00, 0x00, 0x00, 0x00


//--------------------- .nv.info._Z3redPiS_       --------------------------
	.section	.nv.info._Z3redPiS_,"",@"SHT_CUDA_INFO"
	.sectionflags	@""
	.align	4


	//----- nvinfo : EIATTR_CUDA_API_VERSION
	.align		4
        /*0000*/ 	.byte	0x04, 0x37
        /*0002*/ 	.short	(.L_19 - .L_18)
.L_18:
        /*0004*/ 	.word	0x00000082


	//----- nvinfo : EIATTR_KPARAM_INFO
	.align		4
.L_19:
        /*0008*/ 	.byte	0x04, 0x17
        /*000a*/ 	.short	(.L_21 - .L_20)
.L_20:
        /*000c*/ 	.word	0x00000000
        /*0010*/ 	.short	0x0001
        /*0012*/ 	.short	0x0008
        /*0014*/ 	.byte	0x00, 0xf5, 0x21, 0x00


	//----- nvinfo : EIATTR_KPARAM_INFO
	.align		4
.L_21:
        /*0018*/ 	.byte	0x04, 0x17
        /*001a*/ 	.short	(.L_23 - .L_22)
.L_22:
        /*001c*/ 	.word	0x00000000
        /*0020*/ 	.short	0x0000
        /*0022*/ 	.short	0x0000
        /*0024*/ 	.byte	0x00, 0xf5, 0x21, 0x00


	//----- nvinfo : EIATTR_SPARSE_MMA_MASK
	.align		4
.L_23:
        /*0028*/ 	.byte	0x03, 0x50
        /*002a*/ 	.short	0x0000


	//----- nvinfo : EIATTR_MAXREG_COUNT
	.align		4
        /*002c*/ 	.byte	0x03, 0x1b
        /*002e*/ 	.short	0x00ff


	//----- nvinfo : EIATTR_NUM_BARRIERS
	.align		4
        /*0030*/ 	.byte	0x02, 0x4c
        /*0032*/ 	.byte	0x01
	.zero		1


	//----- nvinfo : EIATTR_MERCURY_ISA_VERSION
	.align		4
        /*0034*/ 	.byte	0x03, 0x5f
        /*0036*/ 	.short	0x0101


	//----- nvinfo : EIATTR_VRC_CTA_INIT_COUNT
	.align		4
        /*0038*/ 	.byte	0x02, 0x4a
	.zero		1
	.zero		1


	//----- nvinfo : EIATTR_EXIT_INSTR_OFFSETS
	.align		4
        /*003c*/ 	.byte	0x04, 0x1c
        /*003e*/ 	.short	(.L_25 - .L_24)


	//   ....[0]....
.L_24:
        /*0040*/ 	.word	0x000001e0


	//   ....[1]....
        /*0044*/ 	.word	0x00000260


	//----- nvinfo : EIATTR_CBANK_PARAM_SIZE
	.align		4
.L_25:
        /*0048*/ 	.byte	0x03, 0x19
        /*004a*/ 	.short	0x0010


	//----- nvinfo : EIATTR_PARAM_CBANK
	.align		4
        /*004c*/ 	.byte	0x04, 0x0a
        /*004e*/ 	.short	(.L_27 - .L_26)
	.align		4
.L_26:
        /*0050*/ 	.word	index@(.nv.constant0._Z3redPiS_)
        /*0054*/ 	.short	0x0380
        /*0056*/ 	.short	0x0010


	//----- nvinfo : EIATTR_SW_WAR
	.align		4
.L_27:
        /*0058*/ 	.byte	0x04, 0x36
        /*005a*/ 	.short	(.L_29 - .L_28)
.L_28:
        /*005c*/ 	.word	0x00000008
.L_29:


//--------------------- .nv.info._Z4red1PiS_i     --------------------------
	.section	.nv.info._Z4red1PiS_i,"",@"SHT_CUDA_INFO"
	.sectionflags	@""
	.align	4


	//----- nvinfo : EIATTR_CUDA_API_VERSION
	.align		4
        /*0000*/ 	.byte	0x04, 0x37
        /*0002*/ 	.short	(.L_31 - .L_30)
.L_30:
        /*0004*/ 	.word	0x00000082


	//----- nvinfo : EIATTR_KPARAM_INFO
	.align		4
.L_31:
        /*0008*/ 	.byte	0x04, 0x17
        /*000a*/ 	.short	(.L_33 - .L_32)
.L_32:
        /*000c*/ 	.word	0x00000000
        /*0010*/ 	.short	0x0002
        /*0012*/ 	.short	0x0010
        /*0014*/ 	.byte	0x00, 0xf0, 0x11, 0x00


	//----- nvinfo : EIATTR_KPARAM_INFO
	.align		4
.L_33:
        /*0018*/ 	.byte	0x04, 0x17
        /*001a*/ 	.short	(.L_35 - .L_34)
.L_34:
        /*001c*/ 	.word	0x00000000
        /*0020*/ 	.short	0x0001
        /*0022*/ 	.short	0x0008
        /*0024*/ 	.byte	0x00, 0xf5, 0x21, 0x00


	//----- nvinfo : EIATTR_KPARAM_INFO
	.align		4
.L_35:
        /*0028*/ 	.byte	0x04, 0x17
        /*002a*/ 	.short	(.L_37 - .L_36)
.L_36:
        /*002c*/ 	.word	0x00000000
        /*0030*/ 	.short	0x0000
        /*0032*/ 	.short	0x0000
        /*0034*/ 	.byte	0x00, 0xf5, 0x21, 0x00


	//----- nvinfo : EIATTR_SPARSE_MMA_MASK
	.align		4
.L_37:
        /*0038*/ 	.byte	0x03, 0x50
        /*003a*/ 	.short	0x0000


	//----- nvinfo : EIATTR_MAXREG_COUNT
	.align		4
        /*003c*/ 	.byte	0x03, 0x1b
        /*003e*/ 	.short	0x00ff


	//----- nvinfo : EIATTR_NUM_BARRIERS
	.align		4
        /*0040*/ 	.byte	0x02, 0x4c
        /*0042*/ 	.byte	0x01
	.zero		1


	//----- nvinfo : EIATTR_MERCURY_ISA_VERSION
	.align		4
        /*0044*/ 	.byte	0x03, 0x5f
        /*0046*/ 	.short	0x0101


	//----- nvinfo : EIATTR_VRC_CTA_INIT_COUNT
	.align		4
        /*0048*/ 	.byte	0x02, 0x4a
	.zero		1
	.zero		1


	//----- nvinfo : EIATTR_EXIT_INSTR_OFFSETS
	.align		4
        /*004c*/ 	.byte	0x04, 0x1c
        /*004e*/ 	.short	(.L_39 - .L_38)


	//   ....[0]....
.L_38:
        /*0050*/ 	.word	0x00000330


	//   ....[1]....
        /*0054*/ 	.word	0x000003b0


	//----- nvinfo : EIATTR_CRS_STACK_SIZE
	.align		4
.L_39:
        /*0058*/ 	.byte	0x04, 0x1e
        /*005a*/ 	.short	(.L_41 - .L_40)
.L_40:
        /*005c*/ 	.word	0x00000000


	//----- nvinfo : EIATTR_CBANK_PARAM_SIZE
	.align		4
.L_41:
        /*0060*/ 	.byte	0x03, 0x19
        /*0062*/ 	.short	0x0014


	//----- nvinfo : EIATTR_PARAM_CBANK
	.align		4
        /*0064*/ 	.byte	0x04, 0x0a
        /*0066*/ 	.short	(.L_43 - .L_42)
	.align		4
.L_42:
        /*0068*/ 	.word	index@(.nv.constant0._Z4red1PiS_i)
        /*006c*/ 	.short	0x0380
        /*006e*/ 	.short	0x0014


	//----- nvinfo : EIATTR_SW_WAR
	.align		4
.L_43:
        /*0070*/ 	.byte	0x04, 0x36
        /*0072*/ 	.short	(.L_45 - .L_44)
.L_44:
        /*0074*/ 	.word	0x00000008
.L_45:


//--------------------- .nv.info._Z4redmPiS_i     --------------------------
	.section	.nv.info._Z4redmPiS_i,"",@"SHT_CUDA_INFO"
	.sectionflags	@""
	.align	4


	//----- nvinfo : EIATTR_CUDA_API_VERSION
	.align		4
        /*0000*/ 	.byte	0x04, 0x37
        /*0002*/ 	.short	(.L_47 - .L_46)
.L_46:
        /*0004*/ 	.word	0x00000082


	//----- nvinfo : EIATTR_KPARAM_INFO
	.align		4
.L_47:
        /*0008*/ 	.byte	0x04, 0x17
        /*000a*/ 	.short	(.L_49 - .L_48)
.L_48:
        /*000c*/ 	.word	0x00000000
        /*0010*/ 	.short	0x0002
        /*0012*/ 	.short	0x0010
        /*0014*/ 	.byte	0x00, 0xf0, 0x11, 0x00


	//----- nvinfo : EIATTR_KPARAM_INFO
	.align		4
.L_49:
        /*0018*/ 	.byte	0x04, 0x17
        /*001a*/ 	.short	(.L_51 - .L_50)
.L_50:
        /*001c*/ 	.word	0x00000000
        /*0020*/ 	.short	0x0001
        /*0022*/ 	.short	0x0008
        /*0024*/ 	.byte	0x00, 0xf5, 0x21, 0x00


	//----- nvinfo : EIATTR_KPARAM_INFO
	.align		4
.L_51:
        /*0028*/ 	.byte	0x04, 0x17
        /*002a*/ 	.short	(.L_53 - .L_52)
.L_52:
        /*002c*/ 	.word	0x00000000
        /*0030*/ 	.short	0x0000
        /*0032*/ 	.short	0x0000
        /*0034*/ 	.byte	0x00, 0xf5, 0x21, 0x00


	//----- nvinfo : EIATTR_SPARSE_MMA_MASK
	.align		4
.L_53:
        /*0038*/ 	.byte	0x03, 0x50
        /*003a*/ 	.short	0x0000


	//----- nvinfo : EIATTR_MAXREG_COUNT
	.align		4
        /*003c*/ 	.byte	0x03, 0x1b
        /*003e*/ 	.short	0x00ff


	//----- nvinfo : EIATTR_NUM_BARRIERS
	.align		4
        /*0040*/ 	.byte	0x02, 0x4c
        /*0042*/ 	.byte	0x01
	.zero		1


	//----- nvinfo : EIATTR_MERCURY_ISA_VERSION
	.align		4
        /*0044*/ 	.byte	0x03, 0x5f
        /*0046*/ 	.short	0x0101


	//----- nvinfo : EIATTR_VRC_CTA_INIT_COUNT
	.align		4
        /*0048*/ 	.byte	0x02, 0x4a
	.zero		1
	.zero		1


	//----- nvinfo : EIATTR_EXIT_INSTR_OFFSETS
	.align		4
        /*004c*/ 	.byte	0x04, 0x1c
        /*004e*/ 	.short	(.L_55 - .L_54)


	//   ....[0]....
.L_54:
        /*0050*/ 	.word	0x00000360


	//   ....[1]....
        /*0054*/ 	.word	0x000003d0


	//----- nvinfo : EIATTR_CRS_STACK_SIZE
	.align		4
.L_55:
        /*0058*/ 	.byte	0x04, 0x1e
        /*005a*/ 	.short	(.L_57 - .L_56)
.L_56:
        /*005c*/ 	.word	0x00000000


	//----- nvinfo : EIATTR_CBANK_PARAM_SIZE
	.align		4
.L_57:
        /*0060*/ 	.byte	0x03, 0x19
        /*0062*/ 	.short	0x0014


	//----- nvinfo : EIATTR_PARAM_CBANK
	.align		4
        /*0064*/ 	.byte	0x04, 0x0a
        /*0066*/ 	.short	(.L_59 - .L_58)
	.align		4
.L_58:
        /*0068*/ 	.word	index@(.nv.constant0._Z4redmPiS_i)
        /*006c*/ 	.short	0x0380
        /*006e*/ 	.short	0x0014


	//----- nvinfo : EIATTR_SW_WAR
	.align		4
.L_59:
        /*0070*/ 	.byte	0x04, 0x36
        /*0072*/ 	.short	(.L_61 - .L_60)
.L_60:
        /*0074*/ 	.word	0x00000008
.L_61:


//--------------------- .nv.callgraph             --------------------------
	.section	.nv.callgraph,"",@"SHT_CUDA_CALLGRAPH"
	.align	4
	.sectionentsize	8
	.align		4
        /*0000*/ 	.word	0x00000000
	.align		4
        /*0004*/ 	.word	0xffffffff
	.align		4
        /*0008*/ 	.word	0x00000000
	.align		4
        /*000c*/ 	.word	0xfffffffe
	.align		4
        /*0010*/ 	.word	0x00000000
	.align		4
        /*0014*/ 	.word	0xfffffffd
	.align		4
        /*0018*/ 	.word	0x00000000
	.align		4
        /*001c*/ 	.word	0xfffffffc


//--------------------- .text._Z3redPiS_          --------------------------
	.section	.text._Z3redPiS_,"ax",@progbits
	.align	128
        .global         _Z3redPiS_
        .type           _Z3redPiS_,@function
        .size           _Z3redPiS_,(.L_x_18 - _Z3redPiS_)
        .other          _Z3redPiS_,@"STO_CUDA_ENTRY STV_DEFAULT"
_Z3redPiS_:
.text._Z3redPiS_:
[----:B------:R-:W-:Y:S01]  /*0000*/  LDC R1, c[0x0][0x37c] ;  /* 0x0000df00ff017b82 */ /* 0x000fe20000000800 */
[----:B------:R-:W0:Y:S07]  /*0010*/  S2R R7, SR_CTAID.X ;  /* 0x0000000000077919 */ /* 0x000e2e0000002500 */
[----:B------:R-:W1:Y:S01]  /*0020*/  LDC.64 R2, c[0x0][0x380] ;  /* 0x0000e000ff027b82 */ /* 0x000e620000000a00 */
[----:B------:R-:W0:Y:S01]  /*0030*/  LDCU UR8, c[0x0][0x360] ;  /* 0x00006c00ff0877ac */ /* 0x000e220008000800 */
[----:B------:R-:W0:Y:S01]  /*0040*/  S2R R6, SR_TID.X ;  /* 0x0000000000067919 */ /* 0x000e220000002100 */
[----:B------:R-:W2:Y:S01]  /*0050*/  LDCU.64 UR6, c[0x0][0x358] ;  /* 0x00006b00ff0677ac */ /* 0x000ea20008000a00 */
[----:B0-----:R-:W-:-:S04]  /*0060*/  IMAD R5, R7, UR8, R6 ;  /* 0x0000000807057c24 */ /* 0x001fc8000f8e0206 */
[----:B-1----:R-:W-:-:S06]  /*0070*/  IMAD.WIDE R2, R5, 0x4, R2 ;  /* 0x0000000405027825 */ /* 0x002fcc00078e0202 */
[----:B--2---:R-:W2:Y:S01]  /*0080*/  LDG.E R2, desc[UR6][R2.64] ;  /* 0x0000000602027981 */ /* 0x004ea2000c1e1900 */
[----:B------:R-:W0:Y:S01]  /*0090*/  S2UR UR5, SR_CgaCtaId ;  /* 0x00000000000579c3 */ /* 0x000e220000008800 */
[----:B------:R-:W-:Y:S01]  /*00a0*/  UMOV UR4, 0x400 ;  /* 0x0000040000047882 */ /* 0x000fe20000000000 */
[----:B------:R-:W-:Y:S01]  /*00b0*/  UISETP.GE.U32.AND UP0, UPT, UR8, 0x2, UPT ;  /* 0x000000020800788c */ /* 0x000fe2000bf06070 */
[----:B------:R-:W-:Y:S01]  /*00c0*/  ISETP.NE.AND P0, PT, R6, RZ, PT ;  /* 0x000000ff0600720c */ /* 0x000fe20003f05270 */
[----:B0-----:R-:W-:-:S06]  /*00d0*/  ULEA UR4, UR5, UR4, 0x18 ;  /* 0x0000000405047291 */ /* 0x001fcc000f8ec0ff */
[----:B------:R-:W-:-:S05]  /*00e0*/  LEA R5, R6, UR4, 0x2 ;  /* 0x0000000406057c11 */ /* 0x000fca000f8e10ff */
[----:B--2---:R0:W-:Y:S01]  /*00f0*/  STS [R5], R2 ;  /* 0x0000000205007388 */ /* 0x0041e20000000800 */
[----:B------:R-:W-:Y:S06]  /*0100*/  BAR.SYNC.DEFER_BLOCKING 0x0 ;  /* 0x0000000000007b1d */ /* 0x000fec0000010000 */
[----:B------:R-:W-:Y:S05]  /*0110*/  BRA.U !UP0, `(.L_x_0) ;  /* 0x0000000108307547 */ /* 0x000fea000b800000 */
[----:B------:R-:W-:-:S07]  /*0120*/  IMAD.U32 R0, RZ, RZ, UR8 ;  /* 0x00000008ff007e24 */ /* 0x000fce000f8e00ff */
.L_x_1:
[----:B------:R-:W-:-:S04]  /*0130*/  SHF.R.U32.HI R8, RZ, 0x1, R0 ;  /* 0x00000001ff087819 */ /* 0x000fc80000011600 */
[----:B------:R-:W-:-:S13]  /*0140*/  ISETP.GE.U32.AND P1, PT, R6, R8, PT ;  /* 0x000000080600720c */ /* 0x000fda0003f26070 */
[----:B0-----:R-:W-:Y:S01]  /*0150*/  @!P1 IMAD R2, R8, 0x4, R5 ;  /* 0x0000000408029824 */ /* 0x001fe200078e0205 */
[----:B------:R-:W-:Y:S05]  /*0160*/  @!P1 LDS R3, [R5] ;  /* 0x0000000005039984 */ /* 0x000fea0000000800 */
[----:B------:R-:W0:Y:S02]  /*0170*/  @!P1 LDS R2, [R2] ;  /* 0x0000000002029984 */ /* 0x000e240000000800 */
[----:B0-----:R-:W-:-:S05]  /*0180*/  @!P1 IADD3 R4, PT, PT, R2, R3, RZ ;  /* 0x0000000302049210 */ /* 0x001fca0007ffe0ff */
[----:B------:R1:W-:Y:S01]  /*0190*/  @!P1 STS [R5], R4 ;  /* 0x0000000405009388 */ /* 0x0003e20000000800 */
[----:B------:R-:W-:Y:S01]  /*01a0*/  BAR.SYNC.DEFER_BLOCKING 0x0 ;  /* 0x0000000000007b1d */ /* 0x000fe20000010000 */
[----:B------:R-:W-:Y:S01]  /*01b0*/  ISETP.GT.U32.AND P1, PT, R0, 0x3, PT ;  /* 0x000000030000780c */ /* 0x000fe20003f24070 */
[----:B------:R-:W-:-:S12]  /*01c0*/  IMAD.MOV.U32 R0, RZ, RZ, R8 ;  /* 0x000000ffff007224 */ /* 0x000fd800078e0008 */
[----:B-1----:R-:W-:Y:S05]  /*01d0*/  @P1 BRA `(.L_x_1) ;  /* 0xfffffffc00d41947 */ /* 0x002fea000383ffff */
.L_x_0:
[----:B------:R-:W-:Y:S05]  /*01e0*/  @P0 EXIT ;  /* 0x000000000000094d */ /* 0x000fea0003800000 */
[----:B------:R-:W1:Y:S01]  /*01f0*/  S2UR UR5, SR_CgaCtaId ;  /* 0x00000000000579c3 */ /* 0x000e620000008800 */
[----:B------:R-:W-:-:S07]  /*0200*/  UMOV UR4, 0x400 ;  /* 0x0000040000047882 */ /* 0x000fce0000000000 */
[----:B0-----:R-:W0:Y:S01]  /*0210*/  LDC.64 R2, c[0x0][0x388] ;  /* 0x0000e200ff027b82 */ /* 0x001e220000000a00 */
[----:B-1----:R-:W-:Y:S01]  /*0220*/  ULEA UR4, UR5, UR4, 0x18 ;  /* 0x0000000405047291 */ /* 0x002fe2000f8ec0ff */
[----:B0-----:R-:W-:-:S08]  /*0230*/  IMAD.WIDE.U32 R2, R7, 0x4, R2 ;  /* 0x0000000407027825 */ /* 0x001fd000078e0002 */
[----:B------:R-:W0:Y:S04]  /*0240*/  LDS R5, [UR4] ;  /* 0x00000004ff057984 */ /* 0x000e280008000800 */
[----:B0-----:R-:W-:Y:S01]  /*0250*/  STG.E desc[UR6][R2.64], R5 ;  /* 0x0000000502007986 */ /* 0x001fe2000c101906 */
[----:B------:R-:W-:Y:S05]  /*0260*/  EXIT ;  /* 0x000000000000794d */ /* 0x000fea0003800000 */
.L_x_2:
[----:B------:R-:W-:-:S00]  /*0270*/  BRA `(.L_x_2) ;  /* 0xfffffffc00fc7947 */ /* 0x000fc0000383ffff */
[----:B------:R-:W-:-:S00]  /*0280*/  NOP ;  /* 0x0000000000007918 */ /* 0x000fc00000000000 */
[----:B------:R-:W-:-:S00]  /*0290*/  NOP ;  /* 0x0000000000007918 */ /* 0x000fc00000000000 */
[----:B------:R-:W-:-:S00]  /*02a0*/  NOP ;  /* 0x0000000000007918 */ /* 0x000fc00000000000 */
[----:B------:R-:W-:-:S00]  /*02b0*/  NOP ;  /* 0x0000000000007918 */ /* 0x000fc00000000000 */
[----:B------:R-:W-:-:S00]  /*02c0*/  NOP ;  /* 0x0000000000007918 */ /* 0x000fc00000000000 */
[----:B------:R-:W-:-:S00]  /*02d0*/  NOP ;  /* 0x0000000000007918 */ /* 0x000fc00000000000 */
[----:B------:R-:W-:-:S00]  /*02e0*/  NOP ;  /* 0x0000000000007918 */ /* 0x000fc00000000000 */
[----:B------:R-:W-:-:S00]  /*02f0*/  NOP ;  /* 0x0000000000007918 */ /* 0x000fc00000000000 */
.L_x_18:


//--------------------- .text._Z4red1PiS_i        --------------------------
	.section	.text._Z4red1PiS_i,"ax",@progbits
	.align	128
        .global         _Z4red1PiS_i
        .type           _Z4red1PiS_i,@function
        .size           _Z4red1PiS_i,(.L_x_19 - _Z4red1PiS_i)
        .other          _Z4red1PiS_i,@"STO_CUDA_ENTRY STV_DEFAULT"
_Z4red1PiS_i:
.text._Z4red1PiS_i:
[----:B------:R-:W-:Y:S01]  /*0000*/  LDC R1, c[0x0][0x37c] ;  /* 0x0000df00ff017b82 */ /* 0x000fe20000000800 */
[----:B------:R-:W0:Y:S07]  /*0010*/  S2R R6, SR_TID.X ;  /* 0x0000000000067919 */ /* 0x000e2e0000002100 */
[----:B------:R-:W1:Y:S01]  /*0020*/  S2UR UR5, SR_CgaCtaId ;  /* 0x00000000000579c3 */ /* 0x000e620000008800 */
[----:B------:R-:W2:Y:S01]  /*0030*/  LDCU UR8, c[0x0][0x360] ;  /* 0x00006c00ff0877ac */ /* 0x000ea20008000800 */
[----:B------:R-:W-:Y:S01]  /*0040*/  BSSY.RECONVERGENT B0, `(.L_x_3) ;  /* 0x0000020000007945 */ /* 0x000fe20003800200 */
[----:B------:R-:W3:Y:S01]  /*0050*/  S2R R7, SR_CTAID.X ;  /* 0x0000000000077919 */ /* 0x000ee20000002500 */
[----:B------:R-:W4:Y:S01]  /*0060*/  LDCU UR9, c[0x0][0x390] ;  /* 0x00007200ff0977ac */ /* 0x000f220008000800 */
[----:B------:R-:W-:Y:S01]  /*0070*/  UMOV UR4, 0x400 ;  /* 0x0000040000047882 */ /* 0x000fe20000000000 */
[----:B------:R-:W0:Y:S01]  /*0080*/  LDCU.64 UR6, c[0x0][0x358] ;  /* 0x00006b00ff0677ac */ /* 0x000e220008000a00 */
[----:B------:R-:W0:Y:S01]  /*0090*/  LDCU.64 UR10, c[0x0][0x380] ;  /* 0x00007000ff0a77ac */ /* 0x000e220008000a00 */
[----:B--2---:R-:W-:Y:S01]  /*00a0*/  IMAD.U32 R4, RZ, RZ, UR8 ;  /* 0x00000008ff047e24 */ /* 0x004fe2000f8e00ff */
[----:B-1----:R-:W-:-:S02]  /*00b0*/  ULEA UR4, UR5, UR4, 0x18 ;  /* 0x0000000405047291 */ /* 0x002fc4000f8ec0ff */
[----:B----4-:R-:W-:-:S04]  /*00c0*/  USHF.R.S32.HI UR5, URZ, 0x1f, UR9 ;  /* 0x0000001fff057899 */ /* 0x010fc80008011409 */
[----:B0-----:R-:W-:Y:S01]  /*00d0*/  LEA R0, R6, UR4, 0x2 ;  /* 0x0000000406007c11 */ /* 0x001fe2000f8e10ff */
[----:B---3--:R-:W-:-:S04]  /*00e0*/  IMAD R2, R7, UR8, R6 ;  /* 0x0000000807027c24 */ /* 0x008fc8000f8e0206 */
[----:B------:R0:W-:Y:S01]  /*00f0*/  STS [R0], RZ ;  /* 0x000000ff00007388 */ /* 0x0001e20000000800 */
[----:B------:R-:W-:-:S04]  /*0100*/  ISETP.GE.U32.AND P0, PT, R2, UR9, PT ;  /* 0x0000000902007c0c */ /* 0x000fc8000bf06070 */
[----:B------:R-:W-:-:S13]  /*0110*/  ISETP.GE.U32.AND.EX P0, PT, RZ, UR5, PT, P0 ;  /* 0x00000005ff007c0c */ /* 0x000fda000bf06100 */
[----:B0-----:R-:W-:Y:S05]  /*0120*/  @P0 BRA `(.L_x_4) ;  /* 0x0000000000440947 */ /* 0x001fea0003800000 */
[----:B------:R-:W0:Y:S01]  /*0130*/  LDCU UR4, c[0x0][0x370] ;  /* 0x00006e00ff0477ac */ /* 0x000e220008000800 */
[----:B------:R-:W-:Y:S01]  /*0140*/  BSSY.RECONVERGENT B1, `(.L_x_5) ;  /* 0x000000e000017945 */ /* 0x000fe20003800200 */
[----:B------:R-:W-:Y:S02]  /*0150*/  IMAD.MOV.U32 R8, RZ, RZ, R2 ;  /* 0x000000ffff087224 */ /* 0x000fe400078e0002 */
[----:B------:R-:W-:Y:S02]  /*0160*/  IMAD.MOV.U32 R9, RZ, RZ, RZ ;  /* 0x000000ffff097224 */ /* 0x000fe400078e00ff */
[----:B------:R-:W-:Y:S02]  /*0170*/  IMAD.MOV.U32 R5, RZ, RZ, RZ ;  /* 0x000000ffff057224 */ /* 0x000fe400078e00ff */
[----:B0-----:R-:W-:-:S07]  /*0180*/  IMAD R11, R4, UR4, RZ ;  /* 0x00000004040b7c24 */ /* 0x001fce000f8e02ff */
.L_x_6:
[----:B------:R-:W-:-:S04]  /*0190*/  LEA R2, P0, R8, UR10, 0x2 ;  /* 0x0000000a08027c11 */ /* 0x000fc8000f8010ff */
[----:B------:R-:W-:-:S05]  /*01a0*/  LEA.HI.X R3, R8, UR11, R9, 0x2, P0 ;  /* 0x0000000b08037c11 */ /* 0x000fca00080f1409 */
[----:B------:R-:W2:Y:S01]  /*01b0*/  LDG.E R2, desc[UR6][R2.64] ;  /* 0x0000000602027981 */ /* 0x000ea2000c1e1900 */
[----:B------:R-:W-:-:S05]  /*01c0*/  IADD3 R8, P0, PT, R11, R8, RZ ;  /* 0x000000080b087210 */ /* 0x000fca0007f1e0ff */
[----:B------:R-:W-:Y:S01]  /*01d0*/  IMAD.X R9, RZ, RZ, R9, P0 ;  /* 0x000000ffff097224 */ /* 0x000fe200000e0609 */
[----:B------:R-:W-:-:S04]  /*01e0*/  ISETP.GE.U32.AND P0, PT, R8, UR9, PT ;  /* 0x0000000908007c0c */ /* 0x000fc8000bf06070 */
[----:B------:R-:W-:Y:S01]  /*01f0*/  ISETP.GE.U32.AND.EX P0, PT, R9, UR5, PT, P0 ;  /* 0x0000000509007c0c */ /* 0x000fe2000bf06100 */
[----:B--2---:R-:W-:-:S12]  /*0200*/  IMAD.IADD R5, R2, 0x1, R5 ;  /* 0x0000000102057824 */ /* 0x004fd800078e0205 */
[----:B------:R-:W-:Y:S05]  /*0210*/  @!P0 BRA `(.L_x_6) ;  /* 0xfffffffc00dc8947 */ /* 0x000fea000383ffff */
[----:B------:R-:W-:Y:S05]  /*0220*/  BSYNC.RECONVERGENT B1 ;  /* 0x0000000000017941 */ /* 0x000fea0003800200 */
.L_x_5:
[----:B------:R0:W-:Y:S02]  /*0230*/  STS [R0], R5 ;  /* 0x0000000500007388 */ /* 0x0001e40000000800 */
.L_x_4:
[----:B------:R-:W-:Y:S05]  /*0240*/  BSYNC.RECONVERGENT B0 ;  /* 0x0000000000007941 */ /* 0x000fea0003800200 */
.L_x_3:
[----:B------:R-:W-:Y:S02]  /*0250*/  ISETP.GE.U32.AND P1, PT, R4, 0x2, PT ;  /* 0x000000020400780c */ /* 0x000fe40003f26070 */
[----:B------:R-:W-:-:S11]  /*0260*/  ISETP.NE.AND P0, PT, R6, RZ, PT ;  /* 0x000000ff0600720c */ /* 0x000fd60003f05270 */
[----:B------:R-:W-:Y:S05]  /*0270*/  @!P1 BRA `(.L_x_7) ;  /* 0x00000000002c9947 */ /* 0x000fea0003800000 */
.L_x_8:
[----:B------:R-:W-:Y:S01]  /*0280*/  BAR.SYNC.DEFER_BLOCKING 0x0 ;  /* 0x0000000000007b1d */ /* 0x000fe20000010000 */
[----:B0-----:R-:W-:-:S04]  /*0290*/  SHF.R.U32.HI R5, RZ, 0x1, R4 ;  /* 0x00000001ff057819 */ /* 0x001fc80000011604 */
[----:B------:R-:W-:-:S13]  /*02a0*/  ISETP.GE.U32.AND P1, PT, R6, R5, PT ;  /* 0x000000050600720c */ /* 0x000fda0003f26070 */
[----:B------:R-:W-:Y:S01]  /*02b0*/  @!P1 IMAD R2, R5, 0x4, R0 ;  /* 0x0000000405029824 */ /* 0x000fe200078e0200 */
[----:B------:R-:W-:Y:S05]  /*02c0*/  @!P1 LDS R3, [R0] ;  /* 0x0000000000039984 */ /* 0x000fea0000000800 */
[----:B------:R-:W0:Y:S02]  /*02d0*/  @!P1 LDS R2, [R2] ;  /* 0x0000000002029984 */ /* 0x000e240000000800 */
[----:B0-----:R-:W-:-:S05]  /*02e0*/  @!P1 IMAD.IADD R3, R2, 0x1, R3 ;  /* 0x0000000102039824 */ /* 0x001fca00078e0203 */
[----:B------:R1:W-:Y:S01]  /*02f0*/  @!P1 STS [R0], R3 ;  /* 0x0000000300009388 */ /* 0x0003e20000000800 */
[----:B------:R-:W-:Y:S01]  /*0300*/  ISETP.GT.U32.AND P1, PT, R4, 0x3, PT ;  /* 0x000000030400780c */ /* 0x000fe20003f24070 */
[----:B------:R-:W-:-:S12]  /*0310*/  IMAD.MOV.U32 R4, RZ, RZ, R5 ;  /* 0x000000ffff047224 */ /* 0x000fd800078e0005 */
[----:B-1----:R-:W-:Y:S05]  /*0320*/  @P1 BRA `(.L_x_8) ;  /* 0xfffffffc00d41947 */ /* 0x002fea000383ffff */
.L_x_7:
[----:B------:R-:W-:Y:S05]  /*0330*/  @P0 EXIT ;  /* 0x000000000000094d */ /* 0x000fea0003800000 */
[----:B------:R-:W1:Y:S01]  /*0340*/  S2UR UR5, SR_CgaCtaId ;  /* 0x00000000000579c3 */ /* 0x000e620000008800 */
[----:B------:R-:W-:-:S07]  /*0350*/  UMOV UR4, 0x400 ;  /* 0x0000040000047882 */ /* 0x000fce0000000000 */
[----:B------:R-:W2:Y:S01]  /*0360*/  LDC.64 R2, c[0x0][0x388] ;  /* 0x0000e200ff027b82 */ /* 0x000ea20000000a00 */
[----:B-1----:R-:W-:Y:S01]  /*0370*/  ULEA UR4, UR5, UR4, 0x18 ;  /* 0x0000000405047291 */ /* 0x002fe2000f8ec0ff */
[----:B--2---:R-:W-:-:S08]  /*0380*/  IMAD.WIDE.U32 R2, R7, 0x4, R2 ;  /* 0x0000000407027825 */ /* 0x004fd000078e0002 */
[----:B0-----:R-:W0:Y:S04]  /*0390*/  LDS R5, [UR4] ;  /* 0x00000004ff057984 */ /* 0x001e280008000800 */
[----:B0-----:R-:W-:Y:S01]  /*03a0*/  STG.E desc[UR6][R2.64], R5 ;  /* 0x0000000502007986 */ /* 0x001fe2000c101906 */
[----:B------:R-:W-:Y:S05]  /*03b0*/  EXIT ;  /* 0x000000000000794d */ /* 0x000fea0003800000 */
.L_x_9:
        /* <DEDUP_REMOVED lines=12> */
.L_x_19:


//--------------------- .text._Z4redmPiS_i        --------------------------
	.section	.text._Z4redmPiS_i,"ax",@progbits
	.align	128
        .global         _Z4redmPiS_i
        .type           _Z4redmPiS_i,@function
        .size           _Z4redmPiS_i,(.L_x_20 - _Z4redmPiS_i)
        .other          _Z4redmPiS_i,@"STO_CUDA_ENTRY STV_DEFAULT"
_Z4redmPiS_i:
.text._Z4redmPiS_i:
        /* <DEDUP_REMOVED lines=9> */
[----:B------:R-:W0:Y:S01]  /*0090*/  LDCU UR10, c[0x0][0x390] ;  /* 0x00007200ff0a77ac */ /* 0x000e220008000800 */
[----:B--2---:R-:W-:Y:S01]  /*00a0*/  IMAD.U32 R5, RZ, RZ, UR8 ;  /* 0x00000008ff057e24 */ /* 0x004fe2000f8e00ff */
[----:B-1----:R-:W-:-:S04]  /*00b0*/  ULEA UR4, UR5, UR4, 0x18 ;  /* 0x0000000405047291 */ /* 0x002fc8000f8ec0ff */
[----:B------:R-:W-:Y:S01]  /*00c0*/  ISETP.GE.U32.AND P1, PT, R5, 0x2, PT ;  /* 0x000000020500780c */ /* 0x000fe20003f26070 */
[----:B----4-:R-:W-:Y:S01]  /*00d0*/  USHF.R.S32.HI UR5, URZ, 0x1f, UR9 ;  /* 0x0000001fff057899 */ /* 0x010fe20008011409 */
[----:B0-----:R-:W-:Y:S01]  /*00e0*/  LEA R0, R6, UR4, 0x2 ;  /* 0x0000000406007c11 */ /* 0x001fe2000f8e10ff */
[----:B---3--:R-:W-:-:S04]  /*00f0*/  IMAD R2, R3, UR8, R6 ;  /* 0x0000000803027c24 */ /* 0x008fc8000f8e0206 */
[----:B------:R0:W-:Y:S01]  /*0100*/  STS [R0], RZ ;  /* 0x000000ff00007388 */ /* 0x0001e20000000800 */
[----:B------:R-:W-:Y:S01]  /*0110*/  ISETP.GE.U32.AND P0, PT, R2, UR9, PT ;  /* 0x0000000902007c0c */ /* 0x000fe2000bf06070 */
[----:B------:R-:W1:Y:S03]  /*0120*/  LDCU.64 UR8, c[0x0][0x380] ;  /* 0x00007000ff0877ac */ /* 0x000e660008000a00 */
[----:B------:R-:W-:-:S13]  /*0130*/  ISETP.GE.U32.AND.EX P0, PT, RZ, UR5, PT, P0 ;  /* 0x00000005ff007c0c */ /* 0x000fda000bf06100 */
[----:B0-----:R-:W-:Y:S05]  /*0140*/  @P0 BRA `(.L_x_11) ;  /* 0x0000000000400947 */ /* 0x001fea0003800000 */
[----:B------:R-:W0:Y:S01]  /*0150*/  LDCU UR4, c[0x0][0x370] ;  /* 0x00006e00ff0477ac */ /* 0x000e220008000800 */
[----:B------:R-:W-:Y:S02]  /*0160*/  IMAD.MOV.U32 R7, RZ, RZ, R2 ;  /* 0x000000ffff077224 */ /* 0x000fe400078e0002 */
[----:B------:R-:W-:Y:S02]  /*0170*/  IMAD.MOV.U32 R8, RZ, RZ, RZ ;  /* 0x000000ffff087224 */ /* 0x000fe400078e00ff */
[----:B------:R-:W-:Y:S02]  /*0180*/  IMAD.MOV.U32 R4, RZ, RZ, RZ ;  /* 0x000000ffff047224 */ /* 0x000fe400078e00ff */
[----:B0-----:R-:W-:-:S07]  /*0190*/  IMAD R10, R5, UR4, RZ ;  /* 0x00000004050a7c24 */ /* 0x001fce000f8e02ff */
.L_x_12:
[----:B-1----:R-:W-:-:S04]  /*01a0*/  LEA R2, P0, R7, UR8, 0x2 ;  /* 0x0000000807027c11 */ /* 0x002fc8000f8010ff */
[----:B0-----:R-:W-:-:S06]  /*01b0*/  LEA.HI.X R3, R7, UR9, R8, 0x2, P0 ;  /* 0x0000000907037c11 */ /* 0x001fcc00080f1408 */
[----:B------:R-:W2:Y:S01]  /*01c0*/  LDG.E R3, desc[UR6][R2.64] ;  /* 0x0000000602037981 */ /* 0x000ea2000c1e1900 */
[----:B------:R-:W-:-:S05]  /*01d0*/  IADD3 R7, P0, PT, R10, R7, RZ ;  /* 0x000000070a077210 */ /* 0x000fca0007f1e0ff */
[----:B------:R-:W-:Y:S01]  /*01e0*/  IMAD.X R8, RZ, RZ, R8, P0 ;  /* 0x000000ffff087224 */ /* 0x000fe200000e0608 */
[----:B------:R-:W-:-:S04]  /*01f0*/  ISETP.GE.U32.AND P0, PT, R7, UR10, PT ;  /* 0x0000000a07007c0c */ /* 0x000fc8000bf06070 */
[----:B------:R-:W-:Y:S02]  /*0200*/  ISETP.GE.U32.AND.EX P0, PT, R8, UR5, PT, P0 ;  /* 0x0000000508007c0c */ /* 0x000fe4000bf06100 */
[----:B--2---:R-:W-:-:S13]  /*0210*/  ISETP.GE.AND P2, PT, R4, R3, PT ;  /* 0x000000030400720c */ /* 0x004fda0003f46270 */
[----:B------:R0:W-:Y:S01]  /*0220*/  @!P2 STS [R0], R3 ;  /* 0x000000030000a388 */ /* 0x0001e20000000800 */
[----:B------:R-:W-:Y:S01]  /*0230*/  @!P2 IMAD.MOV.U32 R4, RZ, RZ, R3 ;  /* 0x000000ffff04a224 */ /* 0x000fe200078e0003 */
[----:B------:R-:W-:Y:S06]  /*0240*/  @!P0 BRA `(.L_x_12) ;  /* 0xfffffffc00d48947 */ /* 0x000fec000383ffff */
.L_x_11:
[----:B-1----:R-:W-:Y:S05]  /*0250*/  BSYNC.RECONVERGENT B0 ;  /* 0x0000000000007941 */ /* 0x002fea0003800200 */
.L_x_10:
[----:B------:R-:W-:Y:S05]  /*0260*/  @!P1 BRA `(.L_x_13) ;  /* 0x0000000000389947 */ /* 0x000fea0003800000 */
.L_x_16:
[--C-:B------:R-:W-:Y:S01]  /*0270*/  IMAD.MOV.U32 R2, RZ, RZ, R5.reuse ;  /* 0x000000ffff027224 */ /* 0x100fe200078e0005 */
[----:B------:R-:W-:Y:S01]  /*0280*/  SHF.R.U32.HI R5, RZ, 0x1, R5 ;  /* 0x00000001ff057819 */ /* 0x000fe20000011605 */
[----:B------:R-:W-:Y:S03]  /*0290*/  BAR.SYNC.DEFER_BLOCKING 0x0 ;  /* 0x0000000000007b1d */ /* 0x000fe60000010000 */
[----:B------:R-:W-:Y:S02]  /*02a0*/  ISETP.GE.U32.AND P0, PT, R6, R5, PT ;  /* 0x000000050600720c */ /* 0x000fe40003f06070 */
[----:B------:R-:W-:Y:S01]  /*02b0*/  ISETP.GT.U32.AND P1, PT, R2, 0x3, PT ;  /* 0x000000030200780c */ /* 0x000fe20003f24070 */
[----:B------:R-:W-:Y:S10]  /*02c0*/  BSSY.RECONVERGENT B0, `(.L_x_14) ;  /* 0x0000007000007945 */ /* 0x000ff40003800200 */
[----:B-1----:R-:W-:Y:S05]  /*02d0*/  @P0 BRA `(.L_x_15) ;  /* 0x0000000000140947 */ /* 0x002fea0003800000 */
[----:B0-----:R-:W-:Y:S01]  /*02e0*/  IMAD R3, R5, 0x4, R0 ;  /* 0x0000000405037824 */ /* 0x001fe200078e0200 */
[----:B------:R-:W-:Y:S05]  /*02f0*/  LDS R2, [R0] ;  /* 0x0000000000027984 */ /* 0x000fea0000000800 */
[----:B------:R-:W0:Y:S02]  /*0300*/  LDS R3, [R3] ;  /* 0x0000000003037984 */ /* 0x000e240000000800 */
[----:B0-----:R-:W-:-:S13]  /*0310*/  ISETP.GE.AND P0, PT, R2, R3, PT ;  /* 0x000000030200720c */ /* 0x001fda0003f06270 */
[----:B------:R1:W-:Y:S02]  /*0320*/  @!P0 STS [R0], R3 ;  /* 0x0000000300008388 */ /* 0x0003e40000000800 */
.L_x_15:
[----:B------:R-:W-:Y:S05]  /*0330*/  BSYNC.RECONVERGENT B0 ;  /* 0x0000000000007941 */ /* 0x000fea0003800200 */
.L_x_14:
[----:B------:R-:W-:Y:S05]  /*0340*/  @P1 BRA `(.L_x_16) ;  /* 0xfffffffc00c81947 */ /* 0x000fea000383ffff */
.L_x_13:
[----:B------:R-:W-:-:S13]  /*0350*/  ISETP.NE.AND P0, PT, R6, RZ, PT ;  /* 0x000000ff0600720c */ /* 0x000fda0003f05270 */
[----:B------:R-:W-:Y:S05]  /*0360*/  @P0 EXIT ;  /* 0x000000000000094d */ /* 0x000fea0003800000 */
[----:B------:R-:W2:Y:S01]  /*0370*/  S2UR UR5, SR_CgaCtaId ;  /* 0x00000000000579c3 */ /* 0x000ea20000008800 */
[----:B------:R-:W-:-:S07]  /*0380*/  UMOV UR4, 0x400 ;  /* 0x0000040000047882 */ /* 0x000fce0000000000 */
[----:B01----:R-:W0:Y:S01]  /*0390*/  LDC.64 R2, c[0x0][0x388] ;  /* 0x0000e200ff027b82 */ /* 0x003e220000000a00 */
[----:B--2---:R-:W-:-:S09]  /*03a0*/  ULEA UR4, UR5, UR4, 0x18 ;  /* 0x0000000405047291 */ /* 0x004fd2000f8ec0ff */
[----:B------:R-:W0:Y:S04]  /*03b0*/  LDS R5, [UR4] ;  /* 0x00000004ff057984 */ /* 0x000e280008000800 */
[----:B0-----:R-:W-:Y:S01]  /*03c0*/  REDG.E.MAX.S32.STRONG.GPU desc[UR6][R2.64], R5 ;  /* 0x000000050200798e */ /* 0x001fe2000d12e306 */
[----:B------:R-:W-:Y:S05]  /*03d0*/  EXIT ;  /* 0x000000000000794d */ /* 0x000fea0003800000 */
.L_x_17:
        /* <DEDUP_REMOVED lines=10> */
.L_x_20:


//--------------------- .nv.shared._Z3redPiS_     --------------------------
	.section	.nv.shared._Z3redPiS_,"aw",@nobits
	.sectionflags	@""
	.align	16
	.zero		1024


//--------------------- .nv.shared.reserved.0     --------------------------
	.section	.nv.shared.reserved.0,"aw",@nobits
	.weak		__nv_reservedSMEM_offset_0_alias
	.size		__nv_reservedSMEM_offset_0_alias, 0, 64
	.other		__nv_reservedSMEM_offset_0_alias,@"STO_CUDA_RESERVED_SHARED STV_DEFAULT"
__nv_reservedSMEM_offset_0_alias:
	.zero		0
	.zero		64


//--------------------- .nv.shared._Z4red1PiS_i   --------------------------
	.section	.nv.shared._Z4red1PiS_i,"aw",@nobits
	.sectionflags	@""
	.align	16
	.zero		1024


//--------------------- .nv.shared._Z4redmPiS_i   --------------------------
	.section	.nv.shared._Z4redmPiS_i,"aw",@nobits
	.sectionflags	@""
	.align	16
	.zero		1024


//--------------------- .nv.constant0._Z3redPiS_  --------------------------
	.section	.nv.constant0._Z3redPiS_,"a",@progbits
	.sectionflags	@""
	.align	4
.nv.constant0._Z3redPiS_:
	.zero		912


//--------------------- .nv.constant0._Z4red1PiS_i --------------------------
	.section	.nv.constant0._Z4red1PiS_i,"a",@progbits
	.sectionflags	@""
	.align	4
.nv.constant0._Z4red1PiS_i:
	.zero		916


//--------------------- .nv.constant0._Z4redmPiS_i --------------------------
	.section	.nv.constant0._Z4redmPiS_i,"a",@progbits
	.sectionflags	@""
	.align	4
.nv.constant0._Z4redmPiS_i:
	.zero		916


//--------------------- SYMBOLS --------------------------

	.type		.nv.reservedSmem.offset0,@object
	.size		.nv.reservedSmem.offset0,0x4
	.type		.nv.reservedSmem.cap,@object
	.size		.nv.reservedSmem.cap,0x4
